//
// Generated by NVIDIA NVVM Compiler
//
// Compiler Build ID: CL-36424714
// Cuda compilation tools, release 13.0, V13.0.88
// Based on NVVM 20.0.0
//

.version 9.0
.target sm_100
.address_size 64

	// .globl	_Z18matrixMultiplyWMMAPK6__halfS1_Pfiiiii

.visible .entry _Z18matrixMultiplyWMMAPK6__halfS1_Pfiiiii(
	.param .u64 .ptr .align 1 _Z18matrixMultiplyWMMAPK6__halfS1_Pfiiiii_param_0,
	.param .u64 .ptr .align 1 _Z18matrixMultiplyWMMAPK6__halfS1_Pfiiiii_param_1,
	.param .u64 .ptr .align 1 _Z18matrixMultiplyWMMAPK6__halfS1_Pfiiiii_param_2,
	.param .u32 _Z18matrixMultiplyWMMAPK6__halfS1_Pfiiiii_param_3,
	.param .u32 _Z18matrixMultiplyWMMAPK6__halfS1_Pfiiiii_param_4,
	.param .u32 _Z18matrixMultiplyWMMAPK6__halfS1_Pfiiiii_param_5,
	.param .u32 _Z18matrixMultiplyWMMAPK6__halfS1_Pfiiiii_param_6,
	.param .u32 _Z18matrixMultiplyWMMAPK6__halfS1_Pfiiiii_param_7
)
{
	.reg .pred 	%p<17>;
	.reg .b32 	%r<156>;
	.reg .b32 	%f<205>;
	.reg .b64 	%rd<46>;

	ld.param.u64 	%rd8, [_Z18matrixMultiplyWMMAPK6__halfS1_Pfiiiii_param_0];
	ld.param.u64 	%rd9, [_Z18matrixMultiplyWMMAPK6__halfS1_Pfiiiii_param_1];
	ld.param.u32 	%r43, [_Z18matrixMultiplyWMMAPK6__halfS1_Pfiiiii_param_3];
	ld.param.u32 	%r39, [_Z18matrixMultiplyWMMAPK6__halfS1_Pfiiiii_param_4];
	ld.param.u32 	%r40, [_Z18matrixMultiplyWMMAPK6__halfS1_Pfiiiii_param_5];
	ld.param.u32 	%r41, [_Z18matrixMultiplyWMMAPK6__halfS1_Pfiiiii_param_6];
	ld.param.u32 	%r42, [_Z18matrixMultiplyWMMAPK6__halfS1_Pfiiiii_param_7];
	cvta.to.global.u64 	%rd1, %rd9;
	cvta.to.global.u64 	%rd2, %rd8;
	mov.u32 	%r44, %ctaid.y;
	mov.u32 	%r45, %ntid.y;
	mov.u32 	%r46, %tid.y;
	mad.lo.s32 	%r47, %r44, %r45, %r46;
	mov.u32 	%r48, %ctaid.x;
	mov.u32 	%r49, %ntid.x;
	mov.u32 	%r50, %tid.x;
	mad.lo.s32 	%r51, %r48, %r49, %r50;
	shl.b32 	%r1, %r47, 4;
	add.s32 	%r52, %r1, 16;
	setp.gt.s32 	%p1, %r52, %r43;
	shl.b32 	%r2, %r51, 4;
	add.s32 	%r53, %r2, 16;
	setp.gt.s32 	%p2, %r53, %r39;
	or.pred  	%p3, %p1, %p2;
	@%p3 bra 	$L__BB0_21;
	setp.gt.s32 	%p4, %r40, 0;
	mov.f32 	%f133, 0f00000000;
	mov.f32 	%f134, %f133;
	mov.f32 	%f135, %f133;
	mov.f32 	%f136, %f133;
	mov.f32 	%f137, %f133;
	mov.f32 	%f138, %f133;
	mov.f32 	%f139, %f133;
	mov.f32 	%f140, %f133;
	@%p4 bra 	$L__BB0_2;
	bra.uni 	$L__BB0_19;
$L__BB0_2:
	mul.lo.s32 	%r3, %r40, %r1;
	cvt.s64.s32 	%rd3, %r2;
	add.s32 	%r55, %r40, -1;
	shr.u32 	%r56, %r55, 4;
	add.s32 	%r4, %r56, 1;
	and.b32  	%r5, %r4, 3;
	setp.lt.u32 	%p5, %r40, 49;
	mov.b32 	%r155, 0;
	mov.f32 	%f133, 0f00000000;
	mov.f32 	%f134, %f133;
	mov.f32 	%f135, %f133;
	mov.f32 	%f136, %f133;
	mov.f32 	%f137, %f133;
	mov.f32 	%f138, %f133;
	mov.f32 	%f139, %f133;
	mov.f32 	%f140, %f133;
	@%p5 bra 	$L__BB0_14;
	mul.lo.s32 	%r149, %r39, 48;
	shl.b32 	%r7, %r39, 6;
	shl.b32 	%r148, %r39, 5;
	mul.wide.u32 	%rd10, %r3, 2;
	add.s64 	%rd11, %rd10, %rd2;
	add.s64 	%rd45, %rd11, 64;
	shl.b32 	%r145, %r39, 4;
	and.b32  	%r59, %r4, 536870908;
	neg.s32 	%r144, %r59;
	mov.f32 	%f133, 0f00000000;
	mov.b32 	%r150, 32;
	mov.b32 	%r146, 0;
	mov.u32 	%r147, %r3;
$L__BB0_4:
	add.s32 	%r60, %r150, -16;
	setp.gt.s32 	%p6, %r60, %r40;
	@%p6 bra 	$L__BB0_6;
	mul.wide.u32 	%rd12, %r147, 2;
	add.s64 	%rd13, %rd2, %rd12;
	cvt.s64.s32 	%rd14, %r146;
	add.s64 	%rd15, %rd14, %rd3;
	shl.b64 	%rd16, %rd15, 1;
	add.s64 	%rd17, %rd1, %rd16;
	wmma.load.a.sync.aligned.row.m16n16k16.global.f16 	{%r61, %r62, %r63, %r64, %r65, %r66, %r67, %r68}, [%rd13], %r40;
	wmma.load.b.sync.aligned.row.m16n16k16.global.f16 	{%r69, %r70, %r71, %r72, %r73, %r74, %r75, %r76}, [%rd17], %r39;
	wmma.mma.sync.aligned.row.row.m16n16k16.f32.f32 {%f140, %f139, %f138, %f137, %f136, %f135, %f134, %f133}, {%r61, %r62, %r63, %r64, %r65, %r66, %r67, %r68}, {%r69, %r70, %r71, %r72, %r73, %r74, %r75, %r76}, {%f140, %f139, %f138, %f137, %f136, %f135, %f134, %f133};
$L__BB0_6:
	setp.gt.s32 	%p7, %r150, %r40;
	@%p7 bra 	$L__BB0_8;
	add.s64 	%rd18, %rd45, -32;
	cvt.s64.s32 	%rd19, %r145;
	add.s64 	%rd20, %rd19, %rd3;
	shl.b64 	%rd21, %rd20, 1;
	add.s64 	%rd22, %rd1, %rd21;
	wmma.load.a.sync.aligned.row.m16n16k16.global.f16 	{%r77, %r78, %r79, %r80, %r81, %r82, %r83, %r84}, [%rd18], %r40;
	wmma.load.b.sync.aligned.row.m16n16k16.global.f16 	{%r85, %r86, %r87, %r88, %r89, %r90, %r91, %r92}, [%rd22], %r39;
	wmma.mma.sync.aligned.row.row.m16n16k16.f32.f32 {%f140, %f139, %f138, %f137, %f136, %f135, %f134, %f133}, {%r77, %r78, %r79, %r80, %r81, %r82, %r83, %r84}, {%r85, %r86, %r87, %r88, %r89, %r90, %r91, %r92}, {%f140, %f139, %f138, %f137, %f136, %f135, %f134, %f133};
$L__BB0_8:
	add.s32 	%r93, %r150, 16;
	setp.gt.s32 	%p8, %r93, %r40;
	@%p8 bra 	$L__BB0_10;
	cvt.s64.s32 	%rd23, %r148;
	add.s64 	%rd24, %rd23, %rd3;
	shl.b64 	%rd25, %rd24, 1;
	add.s64 	%rd26, %rd1, %rd25;
	wmma.load.a.sync.aligned.row.m16n16k16.global.f16 	{%r94, %r95, %r96, %r97, %r98, %r99, %r100, %r101}, [%rd45], %r40;
	wmma.load.b.sync.aligned.row.m16n16k16.global.f16 	{%r102, %r103, %r104, %r105, %r106, %r107, %r108, %r109}, [%rd26], %r39;
	wmma.mma.sync.aligned.row.row.m16n16k16.f32.f32 {%f140, %f139, %f138, %f137, %f136, %f135, %f134, %f133}, {%r94, %r95, %r96, %r97, %r98, %r99, %r100, %r101}, {%r102, %r103, %r104, %r105, %r106, %r107, %r108, %r109}, {%f140, %f139, %f138, %f137, %f136, %f135, %f134, %f133};
$L__BB0_10:
	add.s32 	%r110, %r150, 32;
	setp.gt.s32 	%p9, %r110, %r40;
	@%p9 bra 	$L__BB0_12;
	add.s64 	%rd27, %rd45, 32;
	cvt.s64.s32 	%rd28, %r149;
	add.s64 	%rd29, %rd28, %rd3;
	shl.b64 	%rd30, %rd29, 1;
	add.s64 	%rd31, %rd1, %rd30;
	wmma.load.a.sync.aligned.row.m16n16k16.global.f16 	{%r111, %r112, %r113, %r114, %r115, %r116, %r117, %r118}, [%rd27], %r40;
	wmma.load.b.sync.aligned.row.m16n16k16.global.f16 	{%r119, %r120, %r121, %r122, %r123, %r124, %r125, %r126}, [%rd31], %r39;
	wmma.mma.sync.aligned.row.row.m16n16k16.f32.f32 {%f140, %f139, %f138, %f137, %f136, %f135, %f134, %f133}, {%r111, %r112, %r113, %r114, %r115, %r116, %r117, %r118}, {%r119, %r120, %r121, %r122, %r123, %r124, %r125, %r126}, {%f140, %f139, %f138, %f137, %f136, %f135, %f134, %f133};
$L__BB0_12:
	add.s32 	%r150, %r150, 64;
	add.s32 	%r149, %r149, %r7;
	add.s32 	%r148, %r148, %r7;
	add.s64 	%rd45, %rd45, 128;
	add.s32 	%r147, %r147, 64;
	add.s32 	%r146, %r146, %r7;
	add.s32 	%r145, %r145, %r7;
	add.s32 	%r144, %r144, 4;
	setp.ne.s32 	%p10, %r144, 0;
	@%p10 bra 	$L__BB0_4;
	add.s32 	%r155, %r150, -32;
$L__BB0_14:
	setp.eq.s32 	%p11, %r5, 0;
	@%p11 bra 	$L__BB0_19;
	mul.lo.s32 	%r154, %r155, %r39;
	shl.b32 	%r28, %r39, 4;
	add.s32 	%r153, %r155, %r3;
	neg.s32 	%r152, %r5;
$L__BB0_16:
	.pragma "nounroll";
	add.s32 	%r155, %r155, 16;
	setp.gt.s32 	%p12, %r155, %r40;
	@%p12 bra 	$L__BB0_18;
	mul.wide.u32 	%rd32, %r153, 2;
	add.s64 	%rd33, %rd2, %rd32;
	cvt.s64.s32 	%rd34, %r154;
	add.s64 	%rd35, %rd34, %rd3;
	shl.b64 	%rd36, %rd35, 1;
	add.s64 	%rd37, %rd1, %rd36;
	wmma.load.a.sync.aligned.row.m16n16k16.global.f16 	{%r127, %r128, %r129, %r130, %r131, %r132, %r133, %r134}, [%rd33], %r40;
	wmma.load.b.sync.aligned.row.m16n16k16.global.f16 	{%r135, %r136, %r137, %r138, %r139, %r140, %r141, %r142}, [%rd37], %r39;
	wmma.mma.sync.aligned.row.row.m16n16k16.f32.f32 {%f140, %f139, %f138, %f137, %f136, %f135, %f134, %f133}, {%r127, %r128, %r129, %r130, %r131, %r132, %r133, %r134}, {%r135, %r136, %r137, %r138, %r139, %r140, %r141, %r142}, {%f140, %f139, %f138, %f137, %f136, %f135, %f134, %f133};
$L__BB0_18:
	add.s32 	%r154, %r154, %r28;
	add.s32 	%r153, %r153, 16;
	add.s32 	%r152, %r152, 1;
	setp.ne.s32 	%p13, %r152, 0;
	@%p13 bra 	$L__BB0_16;
$L__BB0_19:
	setp.ge.s32 	%p14, %r1, %r41;
	setp.ge.s32 	%p15, %r2, %r42;
	or.pred  	%p16, %p14, %p15;
	@%p16 bra 	$L__BB0_21;
	ld.param.u64 	%rd44, [_Z18matrixMultiplyWMMAPK6__halfS1_Pfiiiii_param_2];
	mul.lo.s32 	%r143, %r42, %r1;
	cvt.s64.s32 	%rd38, %r143;
	cvt.s64.s32 	%rd39, %r2;
	add.s64 	%rd40, %rd38, %rd39;
	cvta.to.global.u64 	%rd41, %rd44;
	shl.b64 	%rd42, %rd40, 2;
	add.s64 	%rd43, %rd41, %rd42;
	wmma.store.d.sync.aligned.row.m16n16k16.global.f32 	[%rd43], {%f140, %f139, %f138, %f137, %f136, %f135, %f134, %f133}, %r42;
$L__BB0_21:
	ret;

}


// ===== COMPILED SASS (sm_100) =====

	.target	sm_100

	.elftype	@"ET_EXEC"


//--------------------- .note.nv.tkinfo           --------------------------
	.section	.note.nv.tkinfo,"",@"SHT_NOTE"
	.sectionflags	@"SHF_NOTE_NV_TKINFO"
	.tkinfo
        /*0018*/ 	.word	0x00000002
        /*0030*/ 	.string	""
        /*0030*/ 	.string	"ptxas"
        /*0030*/ 	.string	"Cuda compilation tools, release 13.0, V13.0.88"
        /*0030*/ 	.string	"Build cuda_13.0.r13.0/compiler.36424714_0"
        /*0030*/ 	.string	"-arch sm_100 -m 64 "



//--------------------- .note.nv.cuinfo           --------------------------
	.section	.note.nv.cuinfo,"",@"SHT_NOTE"
	.sectionflags	@"SHF_NOTE_NV_CUINFO"
        /*0018*/ 	.short	0x0002
        /*001a*/ 	.short	0x0064
        /*001c*/ 	.short	0x0082
	.zero		2


//--------------------- .nv.info                  --------------------------
	.section	.nv.info,"",@"SHT_CUDA_INFO"
	.align	4


	//----- nvinfo : EIATTR_REGCOUNT
	.align		4
        /*0000*/ 	.byte	0x04, 0x2f
        /*0002*/ 	.short	(.L_1 - .L_0)
	.align		4
.L_0:
        /*0004*/ 	.word	index@(_Z18matrixMultiplyWMMAPK6__halfS1_Pfiiiii)
        /*0008*/ 	.word	0x00000020


	//----- nvinfo : EIATTR_FRAME_SIZE
	.align		4
.L_1:
        /*000c*/ 	.byte	0x04, 0x11
        /*000e*/ 	.short	(.L_3 - .L_2)
	.align		4
.L_2:
        /*0010*/ 	.word	index@(_Z18matrixMultiplyWMMAPK6__halfS1_Pfiiiii)
        /*0014*/ 	.word	0x00000000


	//----- nvinfo : EIATTR_MIN_STACK_SIZE
	.align		4
.L_3:
        /*0018*/ 	.byte	0x04, 0x12
        /*001a*/ 	.short	(.L_5 - .L_4)
	.align		4
.L_4:
        /*001c*/ 	.word	index@(_Z18matrixMultiplyWMMAPK6__halfS1_Pfiiiii)
        /*0020*/ 	.word	0x00000000
.L_5:


//--------------------- .nv.compat                --------------------------
	.section	.nv.compat,"",@"SHT_CUDA_COMPAT_INFO"
	.align	4
        /*0000*/ 	.byte	0x02, 0x09, 0x00, 0x00, 0x02, 0x02, 0x01, 0x00, 0x02, 0x05, 0x05, 0x00, 0x03, 0x07, 0x01, 0x01
        /*0010*/ 	.byte	0x02, 0x03, 0x00, 0x00, 0x02, 0x06, 0x01, 0x00, 0x04, 0x0b, 0x08, 0x00, 0x09, 0x00, 0x00, 0x00
        /*0020*/ 	.byte	0x00, 0x00, 0x00, 0x00


//--------------------- .nv.info._Z18matrixMultiplyWMMAPK6__halfS1_Pfiiiii --------------------------
	.section	.nv.info._Z18matrixMultiplyWMMAPK6__halfS1_Pfiiiii,"",@"SHT_CUDA_INFO"
	.sectionflags	@""
	.align	4


	//----- nvinfo : EIATTR_CUDA_API_VERSION
	.align		4
        /*0000*/ 	.byte	0x04, 0x37
        /*0002*/ 	.short	(.L_7 - .L_6)
.L_6:
        /*0004*/ 	.word	0x00000082


	//----- nvinfo : EIATTR_KPARAM_INFO
	.align		4
.L_7:
        /*0008*/ 	.byte	0x04, 0x17
        /*000a*/ 	.short	(.L_9 - .L_8)
.L_8:
        /*000c*/ 	.word	0x00000000
        /*0010*/ 	.short	0x0007
        /*0012*/ 	.short	0x0028
        /*0014*/ 	.byte	0x00, 0xf0, 0x11, 0x00


	//----- nvinfo : EIATTR_KPARAM_INFO
	.align		4
.L_9:
        /*0018*/ 	.byte	0x04, 0x17
        /*001a*/ 	.short	(.L_11 - .L_10)
.L_10:
        /*001c*/ 	.word	0x00000000
        /*0020*/ 	.short	0x0006
        /*0022*/ 	.short	0x0024
        /*0024*/ 	.byte	0x00, 0xf0, 0x11, 0x00


	//----- nvinfo : EIATTR_KPARAM_INFO
	.align		4
.L_11:
        /*0028*/ 	.byte	0x04, 0x17
        /*002a*/ 	.short	(.L_13 - .L_12)
.L_12:
        /*002c*/ 	.word	0x00000000
        /*0030*/ 	.short	0x0005
        /*0032*/ 	.short	0x0020
        /*0034*/ 	.byte	0x00, 0xf0, 0x11, 0x00


	//----- nvinfo : EIATTR_KPARAM_INFO
	.align		4
.L_13:
        /*0038*/ 	.byte	0x04, 0x17
        /*003a*/ 	.short	(.L_15 - .L_14)
.L_14:
        /*003c*/ 	.word	0x00000000
        /*0040*/ 	.short	0x0004
        /*0042*/ 	.short	0x001c
        /*0044*/ 	.byte	0x00, 0xf0, 0x11, 0x00


	//----- nvinfo : EIATTR_KPARAM_INFO
	.align		4
.L_15:
        /*0048*/ 	.byte	0x04, 0x17
        /*004a*/ 	.short	(.L_17 - .L_16)
.L_16:
        /*004c*/ 	.word	0x00000000
        /*0050*/ 	.short	0x0003
        /*0052*/ 	.short	0x0018
        /*0054*/ 	.byte	0x00, 0xf0, 0x11, 0x00


	//----- nvinfo : EIATTR_KPARAM_INFO
	.align		4
.L_17:
        /*0058*/ 	.byte	0x04, 0x17
        /*005a*/ 	.short	(.L_19 - .L_18)
.L_18:
        /*005c*/ 	.word	0x00000000
        /*0060*/ 	.short	0x0002
        /*0062*/ 	.short	0x0010
        /*0064*/ 	.byte	0x00, 0xf5, 0x21, 0x00


	//----- nvinfo : EIATTR_KPARAM_INFO
	.align		4
.L_19:
        /*0068*/ 	.byte	0x04, 0x17
        /*006a*/ 	.short	(.L_21 - .L_20)
.L_20:
        /*006c*/ 	.word	0x00000000
        /*0070*/ 	.short	0x0001
        /*0072*/ 	.short	0x0008
        /*0074*/ 	.byte	0x00, 0xf5, 0x21, 0x00


	//----- nvinfo : EIATTR_KPARAM_INFO
	.align		4
.L_21:
        /*0078*/ 	.byte	0x04, 0x17
        /*007a*/ 	.short	(.L_23 - .L_22)
.L_22:
        /*007c*/ 	.word	0x00000000
        /*0080*/ 	.short	0x0000
        /*0082*/ 	.short	0x0000
        /*0084*/ 	.byte	0x00, 0xf5, 0x21, 0x00


	//----- nvinfo : EIATTR_SPARSE_MMA_MASK
	.align		4
.L_23:
        /*0088*/ 	.byte	0x03, 0x50
        /*008a*/ 	.short	0x0000


	//----- nvinfo : EIATTR_WMMA_USED
	.align		4
        /*008c*/ 	.byte	0x01, 0x2b
	.zero		2


	//----- nvinfo : EIATTR_MAXREG_COUNT
	.align		4
        /*0090*/ 	.byte	0x03, 0x1b
        /*0092*/ 	.short	0x00ff


	//----- nvinfo : EIATTR_MERCURY_ISA_VERSION
	.align		4
        /*0094*/ 	.byte	0x03, 0x5f
        /*0096*/ 	.short	0x0101


	//----- nvinfo : EIATTR_VRC_CTA_INIT_COUNT
	.align		4
        /*0098*/ 	.byte	0x02, 0x4a
	.zero		1
	.zero		1


	//----- nvinfo : EIATTR_EXIT_INSTR_OFFSETS
	.align		4
        /*009c*/ 	.byte	0x04, 0x1c
        /*009e*/ 	.short	(.L_25 - .L_24)


	//   ....[0]....
.L_24:
        /*00a0*/ 	.word	0x00000100


	//   ....[1]....
        /*00a4*/ 	.word	0x00001180


	//   ....[2]....
        /*00a8*/ 	.word	0x000012d0


	//----- nvinfo : EIATTR_CBANK_PARAM_SIZE
	.align		4
.L_25:
        /*00ac*/ 	.byte	0x03, 0x19
        /*00ae*/ 	.short	0x002c


	//----- nvinfo : EIATTR_PARAM_CBANK
	.align		4
        /*00b0*/ 	.byte	0x04, 0x0a
        /*00b2*/ 	.short	(.L_27 - .L_26)
	.align		4
.L_26:
        /*00b4*/ 	.word	index@(.nv.constant0._Z18matrixMultiplyWMMAPK6__halfS1_Pfiiiii)
        /*00b8*/ 	.short	0x0380
        /*00ba*/ 	.short	0x002c


	//----- nvinfo : EIATTR_SW_WAR
	.align		4
.L_27:
        /*00bc*/ 	.byte	0x04, 0x36
        /*00be*/ 	.short	(.L_29 - .L_28)
.L_28:
        /*00c0*/ 	.word	0x00000008
.L_29:


//--------------------- .nv.callgraph             --------------------------
	.section	.nv.callgraph,"",@"SHT_CUDA_CALLGRAPH"
	.align	4
	.sectionentsize	8
	.align		4
        /*0000*/ 	.word	0x00000000
	.align		4
        /*0004*/ 	.word	0xffffffff
	.align		4
        /*0008*/ 	.word	0x00000000
	.align		4
        /*000c*/ 	.word	0xfffffffe
	.align		4
        /*0010*/ 	.word	0x00000000
	.align		4
        /*0014*/ 	.word	0xfffffffd
	.align		4
        /*0018*/ 	.word	0x00000000
	.align		4
        /*001c*/ 	.word	0xfffffffc


//--------------------- .text._Z18matrixMultiplyWMMAPK6__halfS1_Pfiiiii --------------------------
	.section	.text._Z18matrixMultiplyWMMAPK6__halfS1_Pfiiiii,"ax",@progbits
	.align	128
        .global         _Z18matrixMultiplyWMMAPK6__halfS1_Pfiiiii
        .type           _Z18matrixMultiplyWMMAPK6__halfS1_Pfiiiii,@function
        .size           _Z18matrixMultiplyWMMAPK6__halfS1_Pfiiiii,(.L_x_10 - _Z18matrixMultiplyWMMAPK6__halfS1_Pfiiiii)
        .other          _Z18matrixMultiplyWMMAPK6__halfS1_Pfiiiii,@"STO_CUDA_ENTRY STV_DEFAULT"
_Z18matrixMultiplyWMMAPK6__halfS1_Pfiiiii:
.text._Z18matrixMultiplyWMMAPK6__halfS1_Pfiiiii:
[----:B------:R-:W-:Y:S01]  /*0000*/  LDC R1, c[0x0][0x37c] ;  /* 0x0000df00ff017b82 */ /* 0x000fe20000000800 */
[----:B------:R-:W0:Y:S07]  /*0010*/  S2R R3, SR_TID.X ;  /* 0x0000000000037919 */ /* 0x000e2e0000002100 */
[----:B------:R-:W1:Y:S01]  /*0020*/  LDC R19, c[0x0][0x364] ;  /* 0x0000d900ff137b82 */ /* 0x000e620000000800 */
[----:B------:R-:W2:Y:S01]  /*0030*/  LDCU.64 UR12, c[0x0][0x398] ;  /* 0x00007300ff0c77ac */ /* 0x000ea20008000a00 */
[----:B------:R-:W1:Y:S06]  /*0040*/  S2R R0, SR_TID.Y ;  /* 0x0000000000007919 */ /* 0x000e6c0000002200 */
[----:B------:R-:W0:Y:S08]  /*0050*/  S2UR UR5, SR_CTAID.X ;  /* 0x00000000000579c3 */ /* 0x000e300000002500 */
[----:B------:R-:W0:Y:S08]  /*0060*/  LDC R18, c[0x0][0x360] ;  /* 0x0000d800ff127b82 */ /* 0x000e300000000800 */
[----:B------:R-:W1:Y:S01]  /*0070*/  S2UR UR4, SR_CTAID.Y ;  /* 0x00000000000479c3 */ /* 0x000e620000002600 */
[----:B0-----:R-:W-:-:S04]  /*0080*/  IMAD R18, R18, UR5, R3 ;  /* 0x0000000512127c24 */ /* 0x001fc8000f8e0203 */
[----:B------:R-:W-:Y:S02]  /*0090*/  IMAD.SHL.U32 R18, R18, 0x10, RZ ;  /* 0x0000001012127824 */ /* 0x000fe400078e00ff */
[----:B-1----:R-:W-:Y:S02]  /*00a0*/  IMAD R19, R19, UR4, R0 ;  /* 0x0000000413137c24 */ /* 0x002fe4000f8e0200 */
[----:B------:R-:W-:Y:S02]  /*00b0*/  VIADD R2, R18, 0x10 ;  /* 0x0000001012027836 */ /* 0x000fe40000000000 */
[----:B------:R-:W-:-:S03]  /*00c0*/  IMAD.SHL.U32 R19, R19, 0x10, RZ ;  /* 0x0000001013137824 */ /* 0x000fc600078e00ff */
[----:B--2---:R-:W-:Y:S01]  /*00d0*/  ISETP.GT.AND P0, PT, R2, UR13, PT ;  /* 0x0000000d02007c0c */ /* 0x004fe2000bf04270 */
[----:B------:R-:W-:-:S05]  /*00e0*/  VIADD R0, R19, 0x10 ;  /* 0x0000001013007836 */ /* 0x000fca0000000000 */
[----:B------:R-:W-:-:S13]  /*00f0*/  ISETP.GT.OR P0, PT, R0, UR12, P0 ;  /* 0x0000000c00007c0c */ /* 0x000fda0008704670 */
[----:B------:R-:W-:Y:S05]  /*0100*/  @P0 EXIT ;  /* 0x000000000000094d */ /* 0x000fea0003800000 */
[----:B------:R-:W0:Y:S01]  /*0110*/  LDCU UR5, c[0x0][0x3a0] ;  /* 0x00007400ff0577ac */ /* 0x000e220008000800 */
[----:B------:R-:W-:Y:S02]  /*0120*/  CS2R R10, SRZ ;  /* 0x00000000000a7805 */ /* 0x000fe4000001ff00 */
[----:B------:R-:W-:Y:S02]  /*0130*/  CS2R R8, SRZ ;  /* 0x0000000000087805 */ /* 0x000fe4000001ff00 */
[----:B------:R-:W-:Y:S02]  /*0140*/  CS2R R6, SRZ ;  /* 0x0000000000067805 */ /* 0x000fe4000001ff00 */
[----:B------:R-:W-:Y:S01]  /*0150*/  CS2R R4, SRZ ;  /* 0x0000000000047805 */ /* 0x000fe2000001ff00 */
[----:B------:R-:W1:Y:S01]  /*0160*/  LDCU.64 UR16, c[0x0][0x358] ;  /* 0x00006b00ff1077ac */ /* 0x000e620008000a00 */
[----:B0-----:R-:W-:-:S09]  /*0170*/  UISETP.GT.AND UP0, UPT, UR5, URZ, UPT ;  /* 0x000000ff0500728c */ /* 0x001fd2000bf04270 */
[----:B-1----:R-:W-:Y:S05]  /*0180*/  BRA.U !UP0, `(.L_x_0) ;  /* 0x0000000d08ec7547 */ /* 0x002fea000b800000 */
[----:B------:R-:W-:Y:S02]  /*0190*/  UISETP.GE.U32.AND UP0, UPT, UR5, 0x31, UPT ;  /* 0x000000310500788c */ /* 0x000fe4000bf06070 */
[----:B------:R-:W-:Y:S01]  /*01a0*/  IMAD R0, R19, UR5, RZ ;  /* 0x0000000513007c24 */ /* 0x000fe2000f8e02ff */
[----:B------:R-:W-:Y:S01]  /*01b0*/  UIADD3 UR4, UPT, UPT, UR5, -0x1, URZ ;  /* 0xffffffff05047890 */ /* 0x000fe2000fffe0ff */
[----:B------:R-:W-:Y:S02]  /*01c0*/  SHF.R.S32.HI R2, RZ, 0x1f, R18 ;  /* 0x0000001fff027819 */ /* 0x000fe40000011412 */
[----:B------:R-:W-:Y:S02]  /*01d0*/  CS2R R10, SRZ ;  /* 0x00000000000a7805 */ /* 0x000fe4000001ff00 */
[----:B------:R-:W-:Y:S01]  /*01e0*/  CS2R R8, SRZ ;  /* 0x0000000000087805 */ /* 0x000fe2000001ff00 */
[----:B------:R-:W-:Y:S01]  /*01f0*/  ULEA.HI UR5, UR4, 0x1, URZ, 0x1c ;  /* 0x0000000104057891 */ /* 0x000fe2000f8fe0ff */
[----:B------:R-:W-:-:S02]  /*0200*/  CS2R R6, SRZ ;  /* 0x0000000000067805 */ /* 0x000fc4000001ff00 */
[----:B------:R-:W-:Y:S01]  /*0210*/  CS2R R4, SRZ ;  /* 0x0000000000047805 */ /* 0x000fe2000001ff00 */
[----:B------:R-:W-:Y:S01]  /*0220*/  UMOV UR4, URZ ;  /* 0x000000ff00047c82 */ /* 0x000fe20008000000 */
[----:B------:R-:W-:Y:S01]  /*0230*/  ULOP3.LUT UR6, UR5, 0x3, URZ, 0xc0, !UPT ;  /* 0x0000000305067892 */ /* 0x000fe2000f8ec0ff */
[----:B------:R-:W-:Y:S11]  /*0240*/  BRA.U !UP0, `(.L_x_1) ;  /* 0x0000000908e87547 */ /* 0x000ff6000b800000 */
[----:B------:R-:W0:Y:S01]  /*0250*/  LDC.64 R16, c[0x0][0x380] ;  /* 0x0000e000ff107b82 */ /* 0x000e220000000a00 */
[----:B------:R-:W-:Y:S01]  /*0260*/  ULOP3.LUT UR5, UR5, 0x1ffffffc, URZ, 0xc0, !UPT ;  /* 0x1ffffffc05057892 */ /* 0x000fe2000f8ec0ff */
[----:B------:R-:W-:Y:S01]  /*0270*/  IMAD.MOV.U32 R11, RZ, RZ, RZ ;  /* 0x000000ffff0b7224 */ /* 0x000fe200078e00ff */
[----:B------:R-:W-:Y:S02]  /*0280*/  UIMAD UR9, UR13, 0x30, URZ ;  /* 0x000000300d0978a4 */ /* 0x000fe4000f8e02ff */
[----:B------:R-:W-:Y:S01]  /*0290*/  USHF.L.U32 UR10, UR13, 0x5, URZ ;  /* 0x000000050d0a7899 */ /* 0x000fe200080006ff */
[----:B------:R-:W1:Y:S01]  /*02a0*/  LDCU UR8, c[0x0][0x39c] ;  /* 0x00007380ff0877ac */ /* 0x000e620008000800 */
[----:B------:R-:W2:Y:S01]  /*02b0*/  LDCU UR15, c[0x0][0x3a0] ;  /* 0x00007400ff0f77ac */ /* 0x000ea20008000800 */
[----:B------:R-:W3:Y:S01]  /*02c0*/  LDCU.64 UR18, c[0x0][0x388] ;  /* 0x00007100ff1277ac */ /* 0x000ee20008000a00 */
[----:B------:R-:W-:Y:S02]  /*02d0*/  USHF.L.U32 UR11, UR13, 0x4, URZ ;  /* 0x000000040d0b7899 */ /* 0x000fe400080006ff */
[----:B------:R-:W-:Y:S01]  /*02e0*/  UIADD3 UR5, UPT, UPT, -UR5, URZ, URZ ;  /* 0x000000ff05057290 */ /* 0x000fe2000fffe1ff */
[----:B------:R-:W-:Y:S01]  /*02f0*/  UMOV UR7, 0x20 ;  /* 0x0000002000077882 */ /* 0x000fe20000000000 */
[----:B0-----:R-:W-:Y:S01]  /*0300*/  IMAD.WIDE.U32 R16, R0, 0x2, R16 ;  /* 0x0000000200107825 */ /* 0x001fe200078e0010 */
[----:B------:R-:W-:-:S02]  /*0310*/  UMOV UR4, URZ ;  /* 0x000000ff00047c82 */ /* 0x000fc40008000000 */
[----:B------:R-:W-:-:S05]  /*0320*/  IADD3 R3, P0, PT, R16, 0x40, RZ ;  /* 0x0000004010037810 */ /* 0x000fca0007f1e0ff */
[----:B------:R-:W-:Y:S02]  /*0330*/  IMAD.X R16, RZ, RZ, R17, P0 ;  /* 0x000000ffff107224 */ /* 0x000fe400000e0611 */
[----:B-123--:R-:W-:-:S07]  /*0340*/  IMAD.MOV.U32 R17, RZ, RZ, R0 ;  /* 0x000000ffff117224 */ /* 0x00efce00078e0000 */
.L_x_6:
[----:B------:R-:W-:Y:S02]  /*0350*/  UIADD3 UR12, UPT, UPT, UR7, -0x10, URZ ;  /* 0xfffffff0070c7890 */ /* 0x000fe4000fffe0ff */
[----:B------:R-:W-:Y:S02]  /*0360*/  UIADD3 UR13, UPT, UPT, UR7, 0x10, URZ ;  /* 0x00000010070d7890 */ /* 0x000fe4000fffe0ff */
[----:B------:R-:W-:Y:S02]  /*0370*/  UISETP.GT.AND UP0, UPT, UR12, UR15, UPT ;  /* 0x0000000f0c00728c */ /* 0x000fe4000bf04270 */
[----:B------:R-:W-:Y:S02]  /*0380*/  UIADD3 UR14, UPT, UPT, UR7, 0x20, URZ ;  /* 0x00000020070e7890 */ /* 0x000fe4000fffe0ff */
[----:B------:R-:W-:Y:S02]  /*0390*/  UISETP.GT.AND UP1, UPT, UR7, UR15, UPT ;  /* 0x0000000f0700728c */ /* 0x000fe4000bf24270 */
[----:B------:R-:W-:-:S02]  /*03a0*/  UISETP.GT.AND UP2, UPT, UR13, UR15, UPT ;  /* 0x0000000f0d00728c */ /* 0x000fc4000bf44270 */
[----:B------:R-:W-:Y:S01]  /*03b0*/  UISETP.GT.AND UP3, UPT, UR14, UR15, UPT ;  /* 0x0000000f0e00728c */ /* 0x000fe2000bf64270 */
[----:B------:R-:W-:Y:S10]  /*03c0*/  BRA.U UP0, `(.L_x_2) ;  /* 0x0000000100987547 */ /* 0x000ff4000b800000 */
[----:B------:R-:W0:Y:S01]  /*03d0*/  S2R R12, SR_LANEID ;  /* 0x00000000000c7919 */ /* 0x000e220000000000 */
[----:B------:R-:W1:Y:S01]  /*03e0*/  LDC R29, c[0x0][0x39c] ;  /* 0x0000e700ff1d7b82 */ /* 0x000e620000000800 */
[----:B------:R-:W-:Y:S01]  /*03f0*/  IMAD.U32 R13, RZ, RZ, UR4 ;  /* 0x00000004ff0d7e24 */ /* 0x000fe2000f8e00ff */
[----:B------:R-:W-:Y:S01]  /*0400*/  IADD3 R23, P0, PT, R18, UR4, RZ ;  /* 0x0000000412177c10 */ /* 0x000fe2000ff1e0ff */
[----:B------:R-:W-:-:S03]  /*0410*/  USHF.R.U32.HI UR12, URZ, 0x1, UR15 ;  /* 0x00000001ff0c7899 */ /* 0x000fc6000801160f */
[----:B------:R-:W-:Y:S01]  /*0420*/  LEA.HI.X.SX32 R22, R13, R2, 0x1, P0 ;  /* 0x000000020d167211 */ /* 0x000fe200000f0eff */
[----:B------:R-:W-:Y:S01]  /*0430*/  IMAD.MOV.U32 R13, RZ, RZ, RZ ;  /* 0x000000ffff0d7224 */ /* 0x000fe200078e00ff */
[----:B------:R-:W2:Y:S01]  /*0440*/  LDC.64 R14, c[0x0][0x380] ;  /* 0x0000e000ff0e7b82 */ /* 0x000ea20000000a00 */
[----:B------:R-:W-:-:S04]  /*0450*/  LEA R25, P0, R23, UR18, 0x1 ;  /* 0x0000001217197c11 */ /* 0x000fc8000f8008ff */
[----:B------:R-:W-:Y:S02]  /*0460*/  LEA.HI.X R23, R23, UR19, R22, 0x1, P0 ;  /* 0x0000001317177c11 */ /* 0x000fe400080f0c16 */
[----:B-1----:R-:W-:Y:S02]  /*0470*/  SHF.R.U32.HI R20, RZ, 0x1, R29 ;  /* 0x00000001ff147819 */ /* 0x002fe4000001161d */
[----:B0-----:R-:W-:Y:S02]  /*0480*/  SHF.R.U32.HI R27, RZ, 0x2, R12 ;  /* 0x00000002ff1b7819 */ /* 0x001fe4000001160c */
[----:B------:R-:W-:-:S05]  /*0490*/  LOP3.LUT R12, R12, 0x3, RZ, 0xc0, !PT ;  /* 0x000000030c0c7812 */ /* 0x000fca00078ec0ff */
[----:B------:R-:W-:-:S03]  /*04a0*/  IMAD.WIDE.U32 R20, R27, R20, R12 ;  /* 0x000000141b147225 */ /* 0x000fc600078e000c */
[----:B------:R-:W-:-:S04]  /*04b0*/  LEA R24, P0, R20, R25, 0x2 ;  /* 0x0000001914187211 */ /* 0x000fc800078010ff */
[----:B------:R-:W-:-:S03]  /*04c0*/  LEA.HI.X R25, R20, R23, R21, 0x2, P0 ;  /* 0x0000001714197211 */ /* 0x000fc600000f1415 */
[----:B------:R-:W-:Y:S02]  /*04d0*/  IMAD.WIDE.U32 R28, R29, 0x10, R24 ;  /* 0x000000101d1c7825 */ /* 0x000fe400078e0018 */
[----:B------:R-:W3:Y:S04]  /*04e0*/  LDG.E R20, desc[UR16][R24.64] ;  /* 0x0000001018147981 */ /* 0x000ee8000c1e1900 */
[----:B------:R0:W4:Y:S04]  /*04f0*/  LDG.E R22, desc[UR16][R24.64+0x10] ;  /* 0x0000101018167981 */ /* 0x000128000c1e1900 */
[----:B------:R-:W5:Y:S04]  /*0500*/  LDG.E R21, desc[UR16][R28.64] ;  /* 0x000000101c157981 */ /* 0x000f68000c1e1900 */
[----:B------:R-:W5:Y:S01]  /*0510*/  LDG.E R23, desc[UR16][R28.64+0x10] ;  /* 0x000010101c177981 */ /* 0x000f62000c1e1900 */
[----:B------:R-:W-:-:S04]  /*0520*/  IMAD.WIDE.U32 R12, R27, UR12, R12 ;  /* 0x0000000c1b0c7c25 */ /* 0x000fc8000f8e000c */
[----:B--2---:R-:W-:-:S03]  /*0530*/  IMAD.WIDE.U32 R14, R17, 0x2, R14 ;  /* 0x00000002110e7825 */ /* 0x004fc600078e000e */
[----:B------:R-:W-:-:S04]  /*0540*/  LEA R26, P0, R12, R14, 0x2 ;  /* 0x0000000e0c1a7211 */ /* 0x000fc800078010ff */
[----:B------:R-:W-:Y:S01]  /*0550*/  LEA.HI.X R27, R12, R15, R13, 0x2, P0 ;  /* 0x0000000f0c1b7211 */ /* 0x000fe200000f140d */
[----:B------:R-:W-:-:S04]  /*0560*/  IMAD.U32 R13, RZ, RZ, UR15 ;  /* 0x0000000fff0d7e24 */ /* 0x000fc8000f8e00ff */
[----:B0-----:R-:W-:Y:S01]  /*0570*/  IMAD.WIDE.U32 R24, R13, 0x10, R26 ;  /* 0x000000100d187825 */ /* 0x001fe200078e001a */
[----:B------:R-:W2:Y:S04]  /*0580*/  LDG.E R12, desc[UR16][R26.64] ;  /* 0x000000101a0c7981 */ /* 0x000ea8000c1e1900 */
[----:B------:R-:W2:Y:S04]  /*0590*/  LDG.E R14, desc[UR16][R26.64+0x10] ;  /* 0x000010101a0e7981 */ /* 0x000ea8000c1e1900 */
[----:B------:R-:W2:Y:S04]  /*05a0*/  LDG.E R13, desc[UR16][R24.64] ;  /* 0x00000010180d7981 */ /* 0x000ea8000c1e1900 */
[----:B------:R-:W2:Y:S04]  /*05b0*/  LDG.E R15, desc[UR16][R24.64+0x10] ;  /* 0x00001010180f7981 */ /* 0x000ea8000c1e1900 */
[----:B---3--:R-:W-:Y:S04]  /*05c0*/  MOVM.16.MT88 R20, R20 ;  /* 0x000000001414723a */ /* 0x008fe80000000000 */
[----:B----4-:R-:W-:Y:S04]  /*05d0*/  MOVM.16.MT88 R22, R22 ;  /* 0x000000001616723a */ /* 0x010fe80000000000 */
[----:B-----5:R-:W2:Y:S04]  /*05e0*/  MOVM.16.MT88 R21, R21 ;  /* 0x000000001515723a */ /* 0x020ea80000000000 */
[----:B------:R-:W0:Y:S01]  /*05f0*/  MOVM.16.MT88 R23, R23 ;  /* 0x000000001717723a */ /* 0x000e220000000000 */
[C---:B--2---:R-:W-:Y:S08]  /*0600*/  HMMA.16816.F32 R4, R12.reuse, R20, R4 ;  /* 0x000000140c04723c */ /* 0x044ff00000001804 */
[----:B0-----:R-:W-:-:S15]  /*0610*/  HMMA.16816.F32 R8, R12, R22, R8 ;  /* 0x000000160c08723c */ /* 0x001fde0000001808 */
[----:B------:R-:W-:-:S05]  /*0620*/  NOP ;  /* 0x0000000000007918 */ /* 0x000fca0000000000 */
.L_x_2:
[----:B------:R-:W-:Y:S05]  /*0630*/  BRA.U UP1, `(.L_x_3) ;  /* 0x0000000101907547 */ /* 0x000fea000b800000 */
[----:B------:R-:W0:Y:S01]  /*0640*/  S2R R12, SR_LANEID ;  /* 0x00000000000c7919 */ /* 0x000e220000000000 */
[----:B------:R-:W1:Y:S01]  /*0650*/  LDC R29, c[0x0][0x39c] ;  /* 0x0000e700ff1d7b82 */ /* 0x000e620000000800 */
[----:B------:R-:W-:Y:S01]  /*0660*/  IMAD.U32 R13, RZ, RZ, UR11 ;  /* 0x0000000bff0d7e24 */ /* 0x000fe2000f8e00ff */
[----:B------:R-:W-:Y:S01]  /*0670*/  IADD3 R23, P0, PT, R18, UR11, RZ ;  /* 0x0000000b12177c10 */ /* 0x000fe2000ff1e0ff */
[----:B------:R-:W-:-:S03]  /*0680*/  USHF.R.U32.HI UR12, URZ, 0x1, UR15 ;  /* 0x00000001ff0c7899 */ /* 0x000fc6000801160f */
[----:B------:R-:W-:Y:S01]  /*0690*/  LEA.HI.X.SX32 R14, R13, R2, 0x1, P0 ;  /* 0x000000020d0e7211 */ /* 0x000fe200000f0eff */
[----:B------:R-:W-:Y:S01]  /*06a0*/  IMAD.MOV.U32 R13, RZ, RZ, RZ ;  /* 0x000000ffff0d7224 */ /* 0x000fe200078e00ff */
        /* <DEDUP_REMOVED lines=9> */
[----:B------:R-:W2:Y:S04]  /*0740*/  LDG.E R20, desc[UR16][R14.64] ;  /* 0x000000100e147981 */ /* 0x000ea8000c1e1900 */
[----:B------:R-:W3:Y:S04]  /*0750*/  LDG.E R22, desc[UR16][R14.64+0x10] ;  /* 0x000010100e167981 */ /* 0x000ee8000c1e1900 */
[----:B------:R-:W4:Y:S04]  /*0760*/  LDG.E R21, desc[UR16][R28.64] ;  /* 0x000000101c157981 */ /* 0x000f28000c1e1900 */
[----:B------:R-:W5:Y:S01]  /*0770*/  LDG.E R23, desc[UR16][R28.64+0x10] ;  /* 0x000010101c177981 */ /* 0x000f62000c1e1900 */
[----:B------:R-:W-:-:S04]  /*0780*/  IMAD.WIDE.U32 R12, R25, UR12, R12 ;  /* 0x0000000c190c7c25 */ /* 0x000fc8000f8e000c */
[----:B------:R-:W-:Y:S01]  /*0790*/  IMAD.U32 R25, RZ, RZ, UR15 ;  /* 0x0000000fff197e24 */ /* 0x000fe2000f8e00ff */
[----:B------:R-:W-:-:S04]  /*07a0*/  LEA R26, P0, R12, R3, 0x2 ;  /* 0x000000030c1a7211 */ /* 0x000fc800078010ff */
[----:B------:R-:W-:-:S03]  /*07b0*/  LEA.HI.X R27, R12, R16, R13, 0x2, P0 ;  /* 0x000000100c1b7211 */ /* 0x000fc600000f140d */
[----:B------:R-:W-:Y:S02]  /*07c0*/  IMAD.WIDE.U32 R24, R25, 0x10, R26 ;  /* 0x0000001019187825 */ /* 0x000fe400078e001a */
[----:B------:R-:W5:Y:S04]  /*07d0*/  LDG.E R12, desc[UR16][R26.64+-0x20] ;  /* 0xffffe0101a0c7981 */ /* 0x000f68000c1e1900 */
[----:B------:R-:W5:Y:S04]  /*07e0*/  LDG.E R14, desc[UR16][R26.64+-0x10] ;  /* 0xfffff0101a0e7981 */ /* 0x000f68000c1e1900 */
[----:B------:R-:W5:Y:S04]  /*07f0*/  LDG.E R13, desc[UR16][R24.64+-0x20] ;  /* 0xffffe010180d7981 */ /* 0x000f68000c1e1900 */
[----:B------:R-:W5:Y:S04]  /*0800*/  LDG.E R15, desc[UR16][R24.64+-0x10] ;  /* 0xfffff010180f7981 */ /* 0x000f68000c1e1900 */
[----:B--2---:R-:W-:Y:S04]  /*0810*/  MOVM.16.MT88 R20, R20 ;  /* 0x000000001414723a */ /* 0x004fe80000000000 */
[----:B---3--:R-:W-:Y:S04]  /*0820*/  MOVM.16.MT88 R22, R22 ;  /* 0x000000001616723a */ /* 0x008fe80000000000 */
[----:B----4-:R-:W0:Y:S04]  /*0830*/  MOVM.16.MT88 R21, R21 ;  /* 0x000000001515723a */ /* 0x010e280000000000 */
[----:B-----5:R-:W1:Y:S01]  /*0840*/  MOVM.16.MT88 R23, R23 ;  /* 0x000000001717723a */ /* 0x020e620000000000 */
[C---:B0-----:R-:W-:Y:S08]  /*0850*/  HMMA.16816.F32 R4, R12.reuse, R20, R4 ;  /* 0x000000140c04723c */ /* 0x041ff00000001804 */
[----:B-1----:R-:W-:-:S15]  /*0860*/  HMMA.16816.F32 R8, R12, R22, R8 ;  /* 0x000000160c08723c */ /* 0x002fde0000001808 */
[----:B------:R-:W-:-:S05]  /*0870*/  NOP ;  /* 0x0000000000007918 */ /* 0x000fca0000000000 */
.L_x_3:
        /* <DEDUP_REMOVED lines=37> */
.L_x_4:
        /* <DEDUP_REMOVED lines=37> */
.L_x_5:
[----:B------:R-:W-:Y:S01]  /*0d20*/  UIADD3 UR5, UPT, UPT, UR5, 0x4, URZ ;  /* 0x0000000405057890 */ /* 0x000fe2000fffe0ff */
[----:B------:R-:W-:Y:S01]  /*0d30*/  IADD3 R3, P0, PT, R3, 0x80, RZ ;  /* 0x0000008003037810 */ /* 0x000fe20007f1e0ff */
[----:B------:R-:W-:Y:S01]  /*0d40*/  VIADD R17, R17, 0x40 ;  /* 0x0000004011117836 */ /* 0x000fe20000000000 */
[----:B------:R-:W-:Y:S01]  /*0d50*/  UMOV UR13, UR8 ;  /* 0x00000008000d7c82 */ /* 0x000fe20008000000 */
[----:B------:R-:W-:Y:S02]  /*0d60*/  UISETP.NE.AND UP0, UPT, UR5, URZ, UPT ;  /* 0x000000ff0500728c */ /* 0x000fe4000bf05270 */
[----:B------:R-:W-:Y:S01]  /*0d70*/  IMAD.X R16, RZ, RZ, R16, P0 ;  /* 0x000000ffff107224 */ /* 0x000fe200000e0610 */
[----:B------:R-:W-:Y:S02]  /*0d80*/  UIADD3 UR7, UPT, UPT, UR7, 0x40, URZ ;  /* 0x0000004007077890 */ /* 0x000fe4000fffe0ff */
[----:B------:R-:W-:Y:S02]  /*0d90*/  ULEA UR9, UR13, UR9, 0x6 ;  /* 0x000000090d097291 */ /* 0x000fe4000f8e30ff */
[----:B------:R-:W-:-:S02]  /*0da0*/  ULEA UR10, UR13, UR10, 0x6 ;  /* 0x0000000a0d0a7291 */ /* 0x000fc4000f8e30ff */
[----:B------:R-:W-:Y:S02]  /*0db0*/  ULEA UR4, UR13, UR4, 0x6 ;  /* 0x000000040d047291 */ /* 0x000fe4000f8e30ff */
[----:B------:R-:W-:Y:S01]  /*0dc0*/  ULEA UR11, UR13, UR11, 0x6 ;  /* 0x0000000b0d0b7291 */ /* 0x000fe2000f8e30ff */
[----:B------:R-:W-:Y:S11]  /*0dd0*/  BRA.U UP0, `(.L_x_6) ;  /* 0xfffffff5005c7547 */ /* 0x000ff6000b83ffff */
[----:B------:R-:W-:-:S12]  /*0de0*/  UIADD3 UR4, UPT, UPT, UR7, -0x20, URZ ;  /* 0xffffffe007047890 */ /* 0x000fd8000fffe0ff */
.L_x_1:
[----:B------:R-:W-:-:S09]  /*0df0*/  UISETP.NE.AND UP0, UPT, UR6, URZ, UPT ;  /* 0x000000ff0600728c */ /* 0x000fd2000bf05270 */
[----:B------:R-:W-:Y:S05]  /*0e00*/  BRA.U !UP0, `(.L_x_0) ;  /* 0x0000000108cc7547 */ /* 0x000fea000b800000 */
[----:B------:R-:W-:Y:S01]  /*0e10*/  VIADD R0, R0, UR4 ;  /* 0x0000000400007c36 */ /* 0x000fe20008000000 */
[----:B------:R-:W0:Y:S01]  /*0e20*/  LDCU UR7, c[0x0][0x39c] ;  /* 0x00007380ff0777ac */ /* 0x000e220008000800 */
[----:B------:R-:W1:Y:S01]  /*0e30*/  LDCU.64 UR8, c[0x0][0x388] ;  /* 0x00007100ff0877ac */ /* 0x000e620008000a00 */
[----:B------:R-:W-:Y:S02]  /*0e40*/  UIMAD UR5, UR4, UR13, URZ ;  /* 0x0000000d040572a4 */ /* 0x000fe4000f8e02ff */
[----:B------:R-:W-:-:S12]  /*0e50*/  UIADD3 UR6, UPT, UPT, -UR6, URZ, URZ ;  /* 0x000000ff06067290 */ /* 0x000fd8000fffe1ff */
.L_x_8:
[----:B------:R-:W2:Y:S01]  /*0e60*/  LDC R21, c[0x0][0x3a0] ;  /* 0x0000e800ff157b82 */ /* 0x000ea20000000800 */
[----:B------:R-:W-:Y:S02]  /*0e70*/  UIADD3 UR4, UPT, UPT, UR4, 0x10, URZ ;  /* 0x0000001004047890 */ /* 0x000fe4000fffe0ff */
[----:B------:R-:W-:-:S04]  /*0e80*/  UIADD3 UR6, UPT, UPT, UR6, 0x1, URZ ;  /* 0x0000000106067890 */ /* 0x000fc8000fffe0ff */
[----:B--2---:R-:W-:-:S13]  /*0e90*/  ISETP.LT.AND P0, PT, R21, UR4, PT ;  /* 0x0000000415007c0c */ /* 0x004fda000bf01270 */
[----:B------:R-:W-:Y:S05]  /*0ea0*/  @P0 BRA `(.L_x_7) ;  /* 0x0000000000940947 */ /* 0x000fea0003800000 */
[----:B------:R-:W2:Y:S01]  /*0eb0*/  S2R R12, SR_LANEID ;  /* 0x00000000000c7919 */ /* 0x000ea20000000000 */
[----:B------:R-:W3:Y:S01]  /*0ec0*/  LDC R27, c[0x0][0x39c] ;  /* 0x0000e700ff1b7b82 */ /* 0x000ee20000000800 */
[----:B------:R-:W-:Y:S01]  /*0ed0*/  IMAD.U32 R13, RZ, RZ, UR5 ;  /* 0x00000005ff0d7e24 */ /* 0x000fe2000f8e00ff */
[----:B------:R-:W-:-:S04]  /*0ee0*/  IADD3 R3, P0, PT, R18, UR5, RZ ;  /* 0x0000000512037c10 */ /* 0x000fc8000ff1e0ff */
[----:B------:R-:W-:Y:S01]  /*0ef0*/  LEA.HI.X.SX32 R20, R13, R2, 0x1, P0 ;  /* 0x000000020d147211 */ /* 0x000fe200000f0eff */
[----:B------:R-:W-:Y:S01]  /*0f00*/  IMAD.MOV.U32 R13, RZ, RZ, RZ ;  /* 0x000000ffff0d7224 */ /* 0x000fe200078e00ff */
[----:B------:R-:W4:Y:S01]  /*0f10*/  LDC.64 R14, c[0x0][0x380] ;  /* 0x0000e000ff0e7b82 */ /* 0x000f220000000a00 */
[----:B-1----:R-:W-:-:S04]  /*0f20*/  LEA R29, P0, R3, UR8, 0x1 ;  /* 0x00000008031d7c11 */ /* 0x002fc8000f8008ff */
[----:B------:R-:W-:Y:S02]  /*0f30*/  LEA.HI.X R3, R3, UR9, R20, 0x1, P0 ;  /* 0x0000000903037c11 */ /* 0x000fe400080f0c14 */
[----:B---3--:R-:W-:Y:S02]  /*0f40*/  SHF.R.U32.HI R16, RZ, 0x1, R27 ;  /* 0x00000001ff107819 */ /* 0x008fe4000001161b */
[----:B--2---:R-:W-:Y:S02]  /*0f50*/  SHF.R.U32.HI R25, RZ, 0x2, R12 ;  /* 0x00000002ff197819 */ /* 0x004fe4000001160c */
[----:B------:R-:W-:-:S05]  /*0f60*/  LOP3.LUT R12, R12, 0x3, RZ, 0xc0, !PT ;  /* 0x000000030c0c7812 */ /* 0x000fca00078ec0ff */
[----:B------:R-:W-:-:S03]  /*0f70*/  IMAD.WIDE.U32 R16, R25, R16, R12 ;  /* 0x0000001019107225 */ /* 0x000fc600078e000c */
[----:B------:R-:W-:-:S04]  /*0f80*/  LEA R28, P0, R16, R29, 0x2 ;  /* 0x0000001d101c7211 */ /* 0x000fc800078010ff */
[----:B------:R-:W-:Y:S02]  /*0f90*/  LEA.HI.X R29, R16, R3, R17, 0x2, P0 ;  /* 0x00000003101d7211 */ /* 0x000fe400000f1411 */
[----:B------:R-:W-:Y:S01]  /*0fa0*/  SHF.R.U32.HI R16, RZ, 0x1, R21 ;  /* 0x00000001ff107819 */ /* 0x000fe20000011615 */
[----:B------:R-:W-:Y:S02]  /*0fb0*/  IMAD.WIDE.U32 R26, R27, 0x10, R28 ;  /* 0x000000101b1a7825 */ /* 0x000fe400078e001c */
[----:B------:R-:W2:Y:S04]  /*0fc0*/  LDG.E R3, desc[UR16][R28.64] ;  /* 0x000000101c037981 */ /* 0x000ea8000c1e1900 */
[----:B------:R2:W3:Y:S04]  /*0fd0*/  LDG.E R22, desc[UR16][R28.64+0x10] ;  /* 0x000010101c167981 */ /* 0x0004e8000c1e1900 */
[----:B------:R-:W5:Y:S04]  /*0fe0*/  LDG.E R23, desc[UR16][R26.64] ;  /* 0x000000101a177981 */ /* 0x000f68000c1e1900 */
[----:B------:R3:W5:Y:S01]  /*0ff0*/  LDG.E R24, desc[UR16][R26.64+0x10] ;  /* 0x000010101a187981 */ /* 0x000762000c1e1900 */
[----:B------:R-:W-:-:S04]  /*1000*/  IMAD.WIDE.U32 R12, R25, R16, R12 ;  /* 0x00000010190c7225 */ /* 0x000fc800078e000c */
[----:B----4-:R-:W-:-:S03]  /*1010*/  IMAD.WIDE.U32 R14, R0, 0x2, R14 ;  /* 0x00000002000e7825 */ /* 0x010fc600078e000e */
[----:B------:R-:W-:-:S04]  /*1020*/  LEA R16, P0, R12, R14, 0x2 ;  /* 0x0000000e0c107211 */ /* 0x000fc800078010ff */
[----:B------:R-:W-:-:S03]  /*1030*/  LEA.HI.X R17, R12, R15, R13, 0x2, P0 ;  /* 0x0000000f0c117211 */ /* 0x000fc600000f140d */
[----:B------:R-:W-:Y:S02]  /*1040*/  IMAD.WIDE.U32 R20, R21, 0x10, R16 ;  /* 0x0000001015147825 */ /* 0x000fe400078e0010 */
[----:B------:R-:W4:Y:S04]  /*1050*/  LDG.E R12, desc[UR16][R16.64] ;  /* 0x00000010100c7981 */ /* 0x000f28000c1e1900 */
[----:B------:R-:W4:Y:S04]  /*1060*/  LDG.E R14, desc[UR16][R16.64+0x10] ;  /* 0x00001010100e7981 */ /* 0x000f28000c1e1900 */
[----:B------:R-:W4:Y:S04]  /*1070*/  LDG.E R13, desc[UR16][R20.64] ;  /* 0x00000010140d7981 */ /* 0x000f28000c1e1900 */
[----:B------:R-:W4:Y:S04]  /*1080*/  LDG.E R15, desc[UR16][R20.64+0x10] ;  /* 0x00001010140f7981 */ /* 0x000f28000c1e1900 */
[----:B--2---:R-:W-:Y:S04]  /*1090*/  MOVM.16.MT88 R28, R3 ;  /* 0x00000000031c723a */ /* 0x004fe80000000000 */
[----:B---3--:R-:W-:Y:S04]  /*10a0*/  MOVM.16.MT88 R26, R22 ;  /* 0x00000000161a723a */ /* 0x008fe80000000000 */
[----:B-----5:R-:W4:Y:S04]  /*10b0*/  MOVM.16.MT88 R29, R23 ;  /* 0x00000000171d723a */ /* 0x020f280000000000 */
[----:B------:R-:W1:Y:S01]  /*10c0*/  MOVM.16.MT88 R27, R24 ;  /* 0x00000000181b723a */ /* 0x000e620000000000 */
[C---:B----4-:R-:W-:Y:S08]  /*10d0*/  HMMA.16816.F32 R4, R12.reuse, R28, R4 ;  /* 0x0000001c0c04723c */ /* 0x050ff00000001804 */
[----:B-1----:R-:W-:-:S15]  /*10e0*/  HMMA.16816.F32 R8, R12, R26, R8 ;  /* 0x0000001a0c08723c */ /* 0x002fde0000001808 */
[----:B------:R-:W-:-:S05]  /*10f0*/  NOP ;  /* 0x0000000000007918 */ /* 0x000fca0000000000 */
.L_x_7:
[----:B------:R-:W-:Y:S01]  /*1100*/  UISETP.NE.AND UP0, UPT, UR6, URZ, UPT ;  /* 0x000000ff0600728c */ /* 0x000fe2000bf05270 */
[----:B------:R-:W-:Y:S01]  /*1110*/  VIADD R0, R0, 0x10 ;  /* 0x0000001000007836 */ /* 0x000fe20000000000 */
[----:B0-----:R-:W-:-:S07]  /*1120*/  ULEA UR5, UR7, UR5, 0x4 ;  /* 0x0000000507057291 */ /* 0x001fce000f8e20ff */
[----:B------:R-:W-:Y:S05]  /*1130*/  BRA.U UP0, `(.L_x_8) ;  /* 0xfffffffd00487547 */ /* 0x000fea000b83ffff */
.L_x_0:
[----:B------:R-:W0:Y:S01]  /*1140*/  LDC R15, c[0x0][0x3a8] ;  /* 0x0000ea00ff0f7b82 */ /* 0x000e220000000800 */
[----:B------:R-:W2:Y:S01]  /*1150*/  LDCU UR4, c[0x0][0x3a4] ;  /* 0x00007480ff0477ac */ /* 0x000ea20008000800 */
[----:B0-----:R-:W-:-:S04]  /*1160*/  ISETP.GE.AND P0, PT, R18, R15, PT ;  /* 0x0000000f1200720c */ /* 0x001fc80003f06270 */
[----:B--2---:R-:W-:-:S13]  /*1170*/  ISETP.GE.OR P0, PT, R19, UR4, P0 ;  /* 0x0000000413007c0c */ /* 0x004fda0008706670 */
[----:B-1----:R-:W-:Y:S05]  /*1180*/  @P0 EXIT ;  /* 0x000000000000094d */ /* 0x002fea0003800000 */
[----:B------:R-:W0:Y:S01]  /*1190*/  S2R R0, SR_LANEID ;  /* 0x0000000000007919 */ /* 0x000e220000000000 */
[----:B------:R-:W1:Y:S01]  /*11a0*/  LDCU.64 UR4, c[0x0][0x390] ;  /* 0x00007200ff0477ac */ /* 0x000e620008000a00 */
[----:B------:R-:W-:Y:S01]  /*11b0*/  IMAD R19, R19, R15, RZ ;  /* 0x0000000f13137224 */ /* 0x000fe200078e02ff */
[----:B------:R-:W-:-:S04]  /*11c0*/  SHF.R.U32.HI R15, RZ, 0x1, R15 ;  /* 0x00000001ff0f7819 */ /* 0x000fc8000001160f */
[----:B------:R-:W-:Y:S02]  /*11d0*/  SHF.R.S32.HI R3, RZ, 0x1f, R19 ;  /* 0x0000001fff037819 */ /* 0x000fe40000011413 */
[----:B------:R-:W-:-:S04]  /*11e0*/  IADD3 R17, P0, PT, R18, R19, RZ ;  /* 0x0000001312117210 */ /* 0x000fc80007f1e0ff */
[----:B------:R-:W-:Y:S01]  /*11f0*/  LEA.HI.X.SX32 R18, R18, R3, 0x1, P0 ;  /* 0x0000000312127211 */ /* 0x000fe200000f0eff */
[----:B------:R-:W-:Y:S01]  /*1200*/  IMAD.MOV.U32 R3, RZ, RZ, RZ ;  /* 0x000000ffff037224 */ /* 0x000fe200078e00ff */
[----:B-1----:R-:W-:-:S04]  /*1210*/  LEA R13, P0, R17, UR4, 0x2 ;  /* 0x00000004110d7c11 */ /* 0x002fc8000f8010ff */
[----:B------:R-:W-:Y:S02]  /*1220*/  LEA.HI.X R17, R17, UR5, R18, 0x2, P0 ;  /* 0x0000000511117c11 */ /* 0x000fe400080f1412 */
[----:B0-----:R-:W-:Y:S02]  /*1230*/  LOP3.LUT R2, R0, 0x3, RZ, 0xc0, !PT ;  /* 0x0000000300027812 */ /* 0x001fe400078ec0ff */
[----:B------:R-:W-:-:S05]  /*1240*/  SHF.R.U32.HI R0, RZ, 0x2, R0 ;  /* 0x00000002ff007819 */ /* 0x000fca0000011600 */
[----:B------:R-:W-:-:S03]  /*1250*/  IMAD.WIDE.U32 R2, R0, R15, R2 ;  /* 0x0000000f00027225 */ /* 0x000fc600078e0002 */
[----:B------:R-:W-:-:S04]  /*1260*/  LEA R12, P0, R2, R13, 0x3 ;  /* 0x0000000d020c7211 */ /* 0x000fc800078018ff */
[----:B------:R-:W-:-:S03]  /*1270*/  LEA.HI.X R13, R2, R17, R3, 0x3, P0 ;  /* 0x00000011020d7211 */ /* 0x000fc600000f1c03 */
[----:B------:R-:W-:Y:S02]  /*1280*/  IMAD.WIDE.U32 R2, R15, 0x40, R12 ;  /* 0x000000400f027825 */ /* 0x000fe400078e000c */
[----:B------:R-:W-:Y:S04]  /*1290*/  STG.E.64 desc[UR16][R12.64], R4 ;  /* 0x000000040c007986 */ /* 0x000fe8000c101b10 */
[----:B------:R-:W-:Y:S04]  /*12a0*/  STG.E.64 desc[UR16][R2.64], R6 ;  /* 0x0000000602007986 */ /* 0x000fe8000c101b10 */
[----:B------:R-:W-:Y:S04]  /*12b0*/  STG.E.64 desc[UR16][R12.64+0x20], R8 ;  /* 0x000020080c007986 */ /* 0x000fe8000c101b10 */
[----:B------:R-:W-:Y:S01]  /*12c0*/  STG.E.64 desc[UR16][R2.64+0x20], R10 ;  /* 0x0000200a02007986 */ /* 0x000fe2000c101b10 */
[----:B------:R-:W-:Y:S05]  /*12d0*/  EXIT ;  /* 0x000000000000794d */ /* 0x000fea0003800000 */
.L_x_9:
[----:B------:R-:W-:-:S00]  /*12e0*/  BRA `(.L_x_9) ;  /* 0xfffffffc00fc7947 */ /* 0x000fc0000383ffff */
[----:B------:R-:W-:-:S00]  /*12f0*/  NOP ;  /* 0x0000000000007918 */ /* 0x000fc00000000000 */
        /* <DEDUP_REMOVED lines=8> */
.L_x_10:


//--------------------- .nv.shared.reserved.0     --------------------------
	.section	.nv.shared.reserved.0,"aw",@nobits
	.weak		__nv_reservedSMEM_offset_0_alias
	.size		__nv_reservedSMEM_offset_0_alias, 0, 64
	.other		__nv_reservedSMEM_offset_0_alias,@"STO_CUDA_RESERVED_SHARED STV_DEFAULT"
__nv_reservedSMEM_offset_0_alias:
	.zero		0
	.zero		64


//--------------------- .nv.constant0._Z18matrixMultiplyWMMAPK6__halfS1_Pfiiiii --------------------------
	.section	.nv.constant0._Z18matrixMultiplyWMMAPK6__halfS1_Pfiiiii,"a",@progbits
	.sectionflags	@""
	.align	4
.nv.constant0._Z18matrixMultiplyWMMAPK6__halfS1_Pfiiiii:
	.zero		940


//--------------------- SYMBOLS --------------------------

	.type		.nv.reservedSmem.offset0,@object
	.size		.nv.reservedSmem.offset0,0x4
